	.headerflags	@"EF_CUDA_TEXMODE_UNIFIED EF_CUDA_64BIT_ADDRESS EF_CUDA_SM86 EF_CUDA_VIRTUAL_SM(EF_CUDA_SM86)"
	.elftype	@"ET_EXEC"


//--------------------- .nv.info                  --------------------------
	.section	.nv.info,"",@"SHT_CUDA_INFO"
	.align	4


	//----- nvinfo : EIATTR_REGCOUNT
	.align		4
        /*0000*/ 	.byte	0x04, 0x2f
        /*0002*/ 	.short	(.L_2 - .L_1)
	.align		4
.L_1:
        /*0004*/ 	.word	index@(triton__0d1de)
        /*0008*/ 	.word	0x0000000c


	//----- nvinfo : EIATTR_MAX_STACK_SIZE
	.align		4
.L_2:
        /*000c*/ 	.byte	0x04, 0x23
        /*000e*/ 	.short	(.L_4 - .L_3)
	.align		4
.L_3:
        /*0010*/ 	.word	index@(triton__0d1de)
        /*0014*/ 	.word	0x00000000


	//----- nvinfo : EIATTR_MIN_STACK_SIZE
	.align		4
.L_4:
        /*0018*/ 	.byte	0x04, 0x12
        /*001a*/ 	.short	(.L_6 - .L_5)
	.align		4
.L_5:
        /*001c*/ 	.word	index@(triton__0d1de)
        /*0020*/ 	.word	0x00000000


	//----- nvinfo : EIATTR_FRAME_SIZE
	.align		4
.L_6:
        /*0024*/ 	.byte	0x04, 0x11
        /*0026*/ 	.short	(.L_8 - .L_7)
	.align		4
.L_7:
        /*0028*/ 	.word	index@(triton__0d1de)
        /*002c*/ 	.word	0x00000000
.L_8:


//--------------------- .nv.info.triton__0d1de    --------------------------
	.section	.nv.info.triton__0d1de,"",@"SHT_CUDA_INFO"
	.align	4


	//----- nvinfo : EIATTR_CUDA_API_VERSION
	.align		4
        /*0000*/ 	.byte	0x04, 0x37
        /*0002*/ 	.short	(.L_10 - .L_9)
.L_9:
        /*0004*/ 	.word	0x0000007b


	//----- nvinfo : EIATTR_SW2861232_WAR
	.align		4
.L_10:
        /*0008*/ 	.byte	0x01, 0x35
	.zero		2


	//----- nvinfo : EIATTR_PARAM_CBANK
	.align		4
        /*000c*/ 	.byte	0x04, 0x0a
        /*000e*/ 	.short	(.L_12 - .L_11)
	.align		4
.L_11:
        /*0010*/ 	.word	index@(.nv.constant0.triton__0d1de)
        /*0014*/ 	.short	0x0160
        /*0016*/ 	.short	0x0010


	//----- nvinfo : EIATTR_CBANK_PARAM_SIZE
	.align		4
.L_12:
        /*0018*/ 	.byte	0x03, 0x19
        /*001a*/ 	.short	0x0010


	//----- nvinfo : EIATTR_KPARAM_INFO
	.align		4
        /*001c*/ 	.byte	0x04, 0x17
        /*001e*/ 	.short	(.L_14 - .L_13)
.L_13:
        /*0020*/ 	.word	0x00000000
        /*0024*/ 	.short	0x0001
        /*0026*/ 	.short	0x0008
        /*0028*/ 	.byte	0x00, 0xf0, 0x21, 0x00


	//----- nvinfo : EIATTR_KPARAM_INFO
	.align		4
.L_14:
        /*002c*/ 	.byte	0x04, 0x17
        /*002e*/ 	.short	(.L_16 - .L_15)
.L_15:
        /*0030*/ 	.word	0x00000000
        /*0034*/ 	.short	0x0000
        /*0036*/ 	.short	0x0000
        /*0038*/ 	.byte	0x00, 0xf0, 0x21, 0x00


	//----- nvinfo : EIATTR_MAXREG_COUNT
	.align		4
.L_16:
        /*003c*/ 	.byte	0x03, 0x1b
        /*003e*/ 	.short	0x00ff


	//----- nvinfo : EIATTR_EXIT_INSTR_OFFSETS
	.align		4
        /*0040*/ 	.byte	0x04, 0x1c
        /*0042*/ 	.short	(.L_18 - .L_17)


	//   ....[0]....
.L_17:
        /*0044*/ 	.word	0x000003f0


	//----- nvinfo : EIATTR_MAX_THREADS
	.align		4
.L_18:
        /*0048*/ 	.byte	0x04, 0x05
        /*004a*/ 	.short	(.L_20 - .L_19)
.L_19:
        /*004c*/ 	.word	0x00000100
        /*0050*/ 	.word	0x00000001
        /*0054*/ 	.word	0x00000001


	//----- nvinfo : EIATTR_CRS_STACK_SIZE
	.align		4
.L_20:
        /*0058*/ 	.byte	0x04, 0x1e
        /*005a*/ 	.short	(.L_22 - .L_21)
.L_21:
        /*005c*/ 	.word	0x00000000
.L_22:


//--------------------- .nv.rel.action            --------------------------
	.section	.nv.rel.action,"",@"SHT_CUDA_RELOCINFO"
	.align	8
	.sectionentsize	8
        /*0000*/ 	.byte	0x73, 0x00, 0x00, 0x00, 0x00, 0x00, 0x00, 0x00, 0x00, 0x00, 0x00, 0x11, 0x25, 0x00, 0x05, 0x36


//--------------------- .nv.constant0.triton__0d1de --------------------------
	.section	.nv.constant0.triton__0d1de,"a",@progbits
	.align	4
.nv.constant0.triton__0d1de:
	.zero		368


//--------------------- .text.triton__0d1de       --------------------------
	.section	.text.triton__0d1de,"ax",@progbits
	.sectioninfo	@"SHI_REGISTERS=12"
	.align	128
        .global         triton__0d1de
        .type           triton__0d1de,@function
        .size           triton__0d1de,(.L_x_7 - triton__0d1de)
        .other          triton__0d1de,@"STO_CUDA_ENTRY STV_DEFAULT"
triton__0d1de:
.text.triton__0d1de:
[----:B------:R-:W-:-:S02]  /*0000*/  MOV R1, c[0x0][0x28] ;  /* 0x00000a0000017a02 */ /* 0x000fc40000000f00 */
[----:B------:R-:W0:Y:S01]  /*0010*/  S2R R2, SR_CTAID.X ;  /* 0x0000000000027919 */ /* 0x000e220000002500 */
[----:B------:R-:W-:-:S03]  /*0020*/  ULDC.64 UR4, c[0x0][0x118] ;  /* 0x0000460000047ab9 */ /* 0x000fc60000000a00 */
[----:B------:R-:W1:Y:S01]  /*0030*/  S2R R5, SR_TID.X ;  /* 0x0000000000057919 */ /* 0x000e620000002100 */
[----:B0-----:R-:W-:Y:S01]  /*0040*/  IMAD.WIDE R2, R2, 0x200, RZ ;  /* 0x0000020002027825 */ /* 0x001fe200078e02ff */
[----:B-1----:R-:W-:-:S04]  /*0050*/  SHF.L.U32 R5, R5, 0x1, RZ ;  /* 0x0000000105057819 */ /* 0x002fc800000006ff */
[----:B------:R-:W-:-:S04]  /*0060*/  LOP3.LUT R5, R2, 0x1fe, R5, 0xf8, !PT ;  /* 0x000001fe02057812 */ /* 0x000fc800078ef805 */
[----:B------:R-:W-:-:S04]  /*0070*/  LEA R2, P0, R5, c[0x0][0x160], 0x1 ;  /* 0x0000580005027a11 */ /* 0x000fc800078008ff */
[----:B------:R-:W-:-:S05]  /*0080*/  LEA.HI.X R3, R5, c[0x0][0x164], R3, 0x1, P0 ;  /* 0x0000590005037a11 */ /* 0x000fca00000f0c03 */
[----:B------:R-:W2:Y:S01]  /*0090*/  LDG.E R0, [R2.64] ;  /* 0x0000000402007981 */ /* 0x000ea2000c1e1900 */
[----:B------:R-:W-:Y:S01]  /*00a0*/  BSSY B0, `(.L_x_0) ;  /* 0x000001a000007945 */ /* 0x000fe20003800000 */
[C---:B--2---:R-:W-:Y:S02]  /*00b0*/  SHF.L.U32 R4, R0.reuse, 0x10, RZ ;  /* 0x0000001000047819 */ /* 0x044fe400000006ff */
[----:B------:R-:W-:-:S03]  /*00c0*/  PRMT R0, R0, 0x7632, R0 ;  /* 0x0000763200007816 */ /* 0x000fc60000000000 */
[----:B------:R-:W-:Y:S01]  /*00d0*/  FMUL R4, R4, 0.033333335071802139282 ;  /* 0x3d08888904047820 */ /* 0x000fe20000400000 */
[----:B------:R-:W-:-:S03]  /*00e0*/  SHF.L.U32 R0, R0, 0x10, RZ ;  /* 0x0000001000007819 */ /* 0x000fc600000006ff */
[----:B------:R-:W-:Y:S02]  /*00f0*/  FADD.FTZ R6, |R4|, -RZ ;  /* 0x800000ff04067221 */ /* 0x000fe40000010200 */
[----:B------:R-:W-:-:S03]  /*0100*/  FMUL R5, R0, 0.033333335071802139282 ;  /* 0x3d08888900057820 */ /* 0x000fc60000400000 */
[----:B------:R-:W-:-:S13]  /*0110*/  FSETP.GE.AND P0, PT, R6, 0.60000002384185791016, PT ;  /* 0x3f19999a0600780b */ /* 0x000fda0003f06000 */
[----:B------:R-:W-:Y:S05]  /*0120*/  @!P0 BRA `(.L_x_1) ;  /* 0x000000a000008947 */ /* 0x000fea0003800000 */
[C---:B------:R-:W-:Y:S01]  /*0130*/  FMUL R0, R6.reuse, 2.8853900432586669922 ;  /* 0x4038aa3b06007820 */ /* 0x040fe20000400000 */
[----:B------:R-:W-:Y:S02]  /*0140*/  MOV R8, 0x3f800000 ;  /* 0x3f80000000087802 */ /* 0x000fe40000000f00 */
[----:B------:R-:W-:-:S03]  /*0150*/  FSETP.GE.AND P0, PT, R6, 9.010913848876953125, PT ;  /* 0x41102cb40600780b */ /* 0x000fc60003f06000 */
[----:B------:R-:W0:Y:S02]  /*0160*/  MUFU.EX2 R0, R0 ;  /* 0x0000000000007308 */ /* 0x000e240000000800 */
[----:B0-----:R-:W-:-:S06]  /*0170*/  FADD R7, R0, 1 ;  /* 0x3f80000000077421 */ /* 0x001fcc0000000000 */
[----:B------:R-:W0:Y:S02]  /*0180*/  MUFU.RCP R7, R7 ;  /* 0x0000000700077308 */ /* 0x000e240000001000 */
[----:B0-----:R-:W-:-:S05]  /*0190*/  FFMA.FTZ R8, R7, -2, R8 ;  /* 0xc000000007087823 */ /* 0x001fca0000010008 */
[----:B------:R-:W-:-:S04]  /*01a0*/  FSEL R9, R8, 1, !P0 ;  /* 0x3f80000008097808 */ /* 0x000fc80004000000 */
[----:B------:R-:W-:Y:S01]  /*01b0*/  LOP3.LUT R4, R9, 0x80000000, R4, 0xf8, !PT ;  /* 0x8000000009047812 */ /* 0x000fe200078ef804 */
[----:B------:R-:W-:Y:S05]  /*01c0*/  BRA `(.L_x_2) ;  /* 0x0000007000007947 */ /* 0x000fea0003800000 */
.L_x_1:
[----:B------:R-:W-:Y:S01]  /*01d0*/  MOV R0, 0x3c80f082 ;  /* 0x3c80f08200007802 */ /* 0x000fe20000000f00 */
[----:B------:R-:W-:-:S04]  /*01e0*/  FMUL R7, R4, R4 ;  /* 0x0000000404077220 */ /* 0x000fc80000400000 */
[----:B------:R-:W-:-:S04]  /*01f0*/  FFMA.FTZ R0, R7, R0, -0.052303962409496307373 ;  /* 0xbd563cae07007423 */ /* 0x000fc80000010000 */
[----:B------:R-:W-:-:S04]  /*0200*/  FFMA.FTZ R0, R7, R0, 0.1331529766321182251 ;  /* 0x3e08594107007423 */ /* 0x000fc80000010000 */
[----:B------:R-:W-:-:S04]  /*0210*/  FFMA.FTZ R0, R7, R0, -0.33332768082618713379 ;  /* 0xbeaaa9ed07007423 */ /* 0x000fc80000010000 */
[----:B------:R-:W-:-:S04]  /*0220*/  FFMA.FTZ R7, R7, R0, RZ ;  /* 0x0000000007077223 */ /* 0x000fc800000100ff */
[----:B------:R-:W-:-:S02]  /*0230*/  FFMA.FTZ R4, R4, R7, R4 ;  /* 0x0000000704047223 */ /* 0x000fc40000010004 */
.L_x_2:
[----:B------:R-:W-:Y:S05]  /*0240*/  BSYNC B0 ;  /* 0x0000000000007941 */ /* 0x000fea0003800000 */
.L_x_0:
[----:B------:R-:W-:Y:S01]  /*0250*/  FADD.FTZ R8, |R5|, -RZ ;  /* 0x800000ff05087221 */ /* 0x000fe20000010200 */
[----:B------:R-:W-:Y:S04]  /*0260*/  BSSY B0, `(.L_x_3) ;  /* 0x0000014000007945 */ /* 0x000fe80003800000 */
        /* <DEDUP_REMOVED lines=12> */
.L_x_4:
[----:B------:R-:W-:Y:S01]  /*0330*/  MOV R0, 0x3c80f082 ;  /* 0x3c80f08200007802 */ /* 0x000fe20000000f00 */
[----:B------:R-:W-:-:S04]  /*0340*/  FMUL R7, R5, R5 ;  /* 0x0000000505077220 */ /* 0x000fc80000400000 */
[----:B------:R-:W-:-:S04]  /*0350*/  FFMA.FTZ R0, R7, R0, -0.052303962409496307373 ;  /* 0xbd563cae07007423 */ /* 0x000fc80000010000 */
[----:B------:R-:W-:-:S04]  /*0360*/  FFMA.FTZ R0, R7, R0, 0.1331529766321182251 ;  /* 0x3e08594107007423 */ /* 0x000fc80000010000 */
[----:B------:R-:W-:-:S04]  /*0370*/  FFMA.FTZ R0, R7, R0, -0.33332768082618713379 ;  /* 0xbeaaa9ed07007423 */ /* 0x000fc80000010000 */
[----:B------:R-:W-:-:S04]  /*0380*/  FFMA.FTZ R0, R7, R0, RZ ;  /* 0x0000000007007223 */ /* 0x000fc800000100ff */
[----:B------:R-:W-:-:S02]  /*0390*/  FFMA.FTZ R5, R5, R0, R5 ;  /* 0x0000000005057223 */ /* 0x000fc40000010005 */
.L_x_5:
[----:B------:R-:W-:Y:S05]  /*03a0*/  BSYNC B0 ;  /* 0x0000000000007941 */ /* 0x000fea0003800000 */
.L_x_3:
[----:B------:R-:W-:Y:S01]  /*03b0*/  FMUL R4, R4, 30 ;  /* 0x41f0000004047820 */ /* 0x000fe20000400000 */
[----:B------:R-:W-:-:S05]  /*03c0*/  FMUL R5, R5, 30 ;  /* 0x41f0000005057820 */ /* 0x000fca0000400000 */
[----:B------:R-:W-:-:S05]  /*03d0*/  F2FP.BF16.PACK_AB R5, R5, R4 ;  /* 0x000000040505723e */ /* 0x000fca00000010ff */
[----:B------:R-:W-:Y:S01]  /*03e0*/  STG.E [R2.64], R5 ;  /* 0x0000000502007986 */ /* 0x000fe2000c101904 */
[----:B------:R-:W-:Y:S05]  /*03f0*/  EXIT ;  /* 0x000000000000794d */ /* 0x000fea0003800000 */
.L_x_6:
[----:B------:R-:W-:-:S00]  /*0400*/  BRA `(.L_x_6) ;  /* 0xfffffff000007947 */ /* 0x000fc0000383ffff */
[----:B------:R-:W-:-:S00]  /*0410*/  NOP ;  /* 0x0000000000007918 */ /* 0x000fc00000000000 */
        /* <DEDUP_REMOVED lines=14> */
.L_x_7:


//--------------------- .nv.global.init           --------------------------
	.section	.nv.global.init,"aw",@progbits
.nv.global.init:
	.type		_$_str,@object
	.size		_$_str,(.L_0 - _$_str)
_$_str:
        /*0000*/ 	.byte	0x5f, 0x5f, 0x43, 0x55, 0x44, 0x41, 0x5f, 0x46, 0x54, 0x5a, 0x00
.L_0:
